//
// Generated by NVIDIA NVVM Compiler
//
// Compiler Build ID: CL-36424714
// Cuda compilation tools, release 13.0, V13.0.88
// Based on NVVM 20.0.0
//

.version 9.0
.target sm_100
.address_size 64

	// .globl	_Z14transposeNaivePfS_i
// _ZZ15transposeSharedPfS_iE4tile has been demoted

.visible .entry _Z14transposeNaivePfS_i(
	.param .u64 .ptr .align 1 _Z14transposeNaivePfS_i_param_0,
	.param .u64 .ptr .align 1 _Z14transposeNaivePfS_i_param_1,
	.param .u32 _Z14transposeNaivePfS_i_param_2
)
{
	.reg .pred 	%p<2>;
	.reg .b32 	%r<15>;
	.reg .b32 	%f<2>;
	.reg .b64 	%rd<9>;

	ld.param.u64 	%rd1, [_Z14transposeNaivePfS_i_param_0];
	ld.param.u64 	%rd2, [_Z14transposeNaivePfS_i_param_1];
	ld.param.u32 	%r4, [_Z14transposeNaivePfS_i_param_2];
	mov.u32 	%r5, %ctaid.x;
	mov.u32 	%r6, %ntid.x;
	mov.u32 	%r7, %tid.x;
	mad.lo.s32 	%r1, %r5, %r6, %r7;
	mov.u32 	%r8, %ctaid.y;
	mov.u32 	%r9, %ntid.y;
	mov.u32 	%r10, %tid.y;
	mad.lo.s32 	%r11, %r8, %r9, %r10;
	max.s32 	%r12, %r1, %r11;
	setp.ge.s32 	%p1, %r12, %r4;
	@%p1 bra 	$L__BB0_2;
	cvta.to.global.u64 	%rd3, %rd1;
	cvta.to.global.u64 	%rd4, %rd2;
	mad.lo.s32 	%r13, %r4, %r11, %r1;
	mul.wide.s32 	%rd5, %r13, 4;
	add.s64 	%rd6, %rd3, %rd5;
	ld.global.f32 	%f1, [%rd6];
	mad.lo.s32 	%r14, %r4, %r1, %r11;
	mul.wide.s32 	%rd7, %r14, 4;
	add.s64 	%rd8, %rd4, %rd7;
	st.global.f32 	[%rd8], %f1;
$L__BB0_2:
	ret;

}
	// .globl	_Z15transposeSharedPfS_i
.visible .entry _Z15transposeSharedPfS_i(
	.param .u64 .ptr .align 1 _Z15transposeSharedPfS_i_param_0,
	.param .u64 .ptr .align 1 _Z15transposeSharedPfS_i_param_1,
	.param .u32 _Z15transposeSharedPfS_i_param_2
)
{
	.reg .pred 	%p<3>;
	.reg .b32 	%r<26>;
	.reg .b32 	%f<3>;
	.reg .b64 	%rd<9>;
	// demoted variable
	.shared .align 4 .b8 _ZZ15transposeSharedPfS_iE4tile[4224];
	ld.param.u64 	%rd1, [_Z15transposeSharedPfS_i_param_0];
	ld.param.u64 	%rd2, [_Z15transposeSharedPfS_i_param_1];
	ld.param.u32 	%r10, [_Z15transposeSharedPfS_i_param_2];
	mov.u32 	%r11, %ctaid.x;
	shl.b32 	%r1, %r11, 5;
	mov.u32 	%r2, %tid.x;
	add.s32 	%r3, %r1, %r2;
	mov.u32 	%r12, %ctaid.y;
	shl.b32 	%r4, %r12, 5;
	mov.u32 	%r5, %tid.y;
	add.s32 	%r13, %r4, %r5;
	max.s32 	%r14, %r3, %r13;
	setp.ge.s32 	%p1, %r14, %r10;
	@%p1 bra 	$L__BB1_2;
	cvta.to.global.u64 	%rd3, %rd1;
	mad.lo.s32 	%r15, %r10, %r13, %r3;
	mul.wide.s32 	%rd4, %r15, 4;
	add.s64 	%rd5, %rd3, %rd4;
	ld.global.f32 	%f1, [%rd5];
	mov.u32 	%r16, _ZZ15transposeSharedPfS_iE4tile;
	mad.lo.s32 	%r17, %r5, 132, %r16;
	shl.b32 	%r18, %r2, 2;
	add.s32 	%r19, %r17, %r18;
	st.shared.f32 	[%r19], %f1;
$L__BB1_2:
	bar.sync 	0;
	add.s32 	%r7, %r4, %r2;
	add.s32 	%r8, %r1, %r5;
	max.s32 	%r20, %r7, %r8;
	setp.ge.s32 	%p2, %r20, %r10;
	@%p2 bra 	$L__BB1_4;
	mov.u32 	%r21, _ZZ15transposeSharedPfS_iE4tile;
	mad.lo.s32 	%r22, %r2, 132, %r21;
	shl.b32 	%r23, %r5, 2;
	add.s32 	%r24, %r22, %r23;
	ld.shared.f32 	%f2, [%r24];
	mad.lo.s32 	%r25, %r10, %r8, %r7;
	cvta.to.global.u64 	%rd6, %rd2;
	mul.wide.s32 	%rd7, %r25, 4;
	add.s64 	%rd8, %rd6, %rd7;
	st.global.f32 	[%rd8], %f2;
$L__BB1_4:
	ret;

}


// ===== COMPILED SASS (sm_100) =====

	.target	sm_100

	.elftype	@"ET_EXEC"


//--------------------- .note.nv.tkinfo           --------------------------
	.section	.note.nv.tkinfo,"",@"SHT_NOTE"
	.sectionflags	@"SHF_NOTE_NV_TKINFO"
	.tkinfo
        /*0018*/ 	.word	0x00000002
        /*0030*/ 	.string	""
        /*0030*/ 	.string	"ptxas"
        /*0030*/ 	.string	"Cuda compilation tools, release 13.0, V13.0.88"
        /*0030*/ 	.string	"Build cuda_13.0.r13.0/compiler.36424714_0"
        /*0030*/ 	.string	"-arch sm_100 -m 64 "



//--------------------- .note.nv.cuinfo           --------------------------
	.section	.note.nv.cuinfo,"",@"SHT_NOTE"
	.sectionflags	@"SHF_NOTE_NV_CUINFO"
        /*0018*/ 	.short	0x0002
        /*001a*/ 	.short	0x0064
        /*001c*/ 	.short	0x0082
	.zero		2


//--------------------- .nv.info                  --------------------------
	.section	.nv.info,"",@"SHT_CUDA_INFO"
	.align	4


	//----- nvinfo : EIATTR_REGCOUNT
	.align		4
        /*0000*/ 	.byte	0x04, 0x2f
        /*0002*/ 	.short	(.L_1 - .L_0)
	.align		4
.L_0:
        /*0004*/ 	.word	index@(_Z14transposeNaivePfS_i)
        /*0008*/ 	.word	0x0000000a


	//----- nvinfo : EIATTR_FRAME_SIZE
	.align		4
.L_1:
        /*000c*/ 	.byte	0x04, 0x11
        /*000e*/ 	.short	(.L_3 - .L_2)
	.align		4
.L_2:
        /*0010*/ 	.word	index@(_Z14transposeNaivePfS_i)
        /*0014*/ 	.word	0x00000000


	//----- nvinfo : EIATTR_REGCOUNT
	.align		4
.L_3:
        /*0018*/ 	.byte	0x04, 0x2f
        /*001a*/ 	.short	(.L_5 - .L_4)
	.align		4
.L_4:
        /*001c*/ 	.word	index@(_Z15transposeSharedPfS_i)
        /*0020*/ 	.word	0x0000000c


	//----- nvinfo : EIATTR_FRAME_SIZE
	.align		4
.L_5:
        /*0024*/ 	.byte	0x04, 0x11
        /*0026*/ 	.short	(.L_7 - .L_6)
	.align		4
.L_6:
        /*0028*/ 	.word	index@(_Z15transposeSharedPfS_i)
        /*002c*/ 	.word	0x00000000


	//----- nvinfo : EIATTR_MIN_STACK_SIZE
	.align		4
.L_7:
        /*0030*/ 	.byte	0x04, 0x12
        /*0032*/ 	.short	(.L_9 - .L_8)
	.align		4
.L_8:
        /*0034*/ 	.word	index@(_Z15transposeSharedPfS_i)
        /*0038*/ 	.word	0x00000000


	//----- nvinfo : EIATTR_MIN_STACK_SIZE
	.align		4
.L_9:
        /*003c*/ 	.byte	0x04, 0x12
        /*003e*/ 	.short	(.L_11 - .L_10)
	.align		4
.L_10:
        /*0040*/ 	.word	index@(_Z14transposeNaivePfS_i)
        /*0044*/ 	.word	0x00000000
.L_11:


//--------------------- .nv.compat                --------------------------
	.section	.nv.compat,"",@"SHT_CUDA_COMPAT_INFO"
	.align	4
        /*0000*/ 	.byte	0x02, 0x09, 0x00, 0x00, 0x02, 0x02, 0x01, 0x00, 0x02, 0x05, 0x05, 0x00, 0x03, 0x07, 0x01, 0x01
        /*0010*/ 	.byte	0x02, 0x03, 0x00, 0x00, 0x02, 0x06, 0x01, 0x00, 0x04, 0x0b, 0x08, 0x00, 0x09, 0x00, 0x00, 0x00
        /*0020*/ 	.byte	0x00, 0x00, 0x00, 0x00


//--------------------- .nv.info._Z15transposeSharedPfS_i --------------------------
	.section	.nv.info._Z15transposeSharedPfS_i,"",@"SHT_CUDA_INFO"
	.sectionflags	@""
	.align	4


	//----- nvinfo : EIATTR_CUDA_API_VERSION
	.align		4
        /*0000*/ 	.byte	0x04, 0x37
        /*0002*/ 	.short	(.L_13 - .L_12)
.L_12:
        /*0004*/ 	.word	0x00000082


	//----- nvinfo : EIATTR_KPARAM_INFO
	.align		4
.L_13:
        /*0008*/ 	.byte	0x04, 0x17
        /*000a*/ 	.short	(.L_15 - .L_14)
.L_14:
        /*000c*/ 	.word	0x00000000
        /*0010*/ 	.short	0x0002
        /*0012*/ 	.short	0x0010
        /*0014*/ 	.byte	0x00, 0xf0, 0x11, 0x00


	//----- nvinfo : EIATTR_KPARAM_INFO
	.align		4
.L_15:
        /*0018*/ 	.byte	0x04, 0x17
        /*001a*/ 	.short	(.L_17 - .L_16)
.L_16:
        /*001c*/ 	.word	0x00000000
        /*0020*/ 	.short	0x0001
        /*0022*/ 	.short	0x0008
        /*0024*/ 	.byte	0x00, 0xf5, 0x21, 0x00


	//----- nvinfo : EIATTR_KPARAM_INFO
	.align		4
.L_17:
        /*0028*/ 	.byte	0x04, 0x17
        /*002a*/ 	.short	(.L_19 - .L_18)
.L_18:
        /*002c*/ 	.word	0x00000000
        /*0030*/ 	.short	0x0000
        /*0032*/ 	.short	0x0000
        /*0034*/ 	.byte	0x00, 0xf5, 0x21, 0x00


	//----- nvinfo : EIATTR_SPARSE_MMA_MASK
	.align		4
.L_19:
        /*0038*/ 	.byte	0x03, 0x50
        /*003a*/ 	.short	0x0000


	//----- nvinfo : EIATTR_MAXREG_COUNT
	.align		4
        /*003c*/ 	.byte	0x03, 0x1b
        /*003e*/ 	.short	0x00ff


	//----- nvinfo : EIATTR_NUM_BARRIERS
	.align		4
        /*0040*/ 	.byte	0x02, 0x4c
        /*0042*/ 	.byte	0x01
	.zero		1


	//----- nvinfo : EIATTR_MERCURY_ISA_VERSION
	.align		4
        /*0044*/ 	.byte	0x03, 0x5f
        /*0046*/ 	.short	0x0101


	//----- nvinfo : EIATTR_VRC_CTA_INIT_COUNT
	.align		4
        /*0048*/ 	.byte	0x02, 0x4a
	.zero		1
	.zero		1


	//----- nvinfo : EIATTR_EXIT_INSTR_OFFSETS
	.align		4
        /*004c*/ 	.byte	0x04, 0x1c
        /*004e*/ 	.short	(.L_21 - .L_20)


	//   ....[0]....
.L_20:
        /*0050*/ 	.word	0x000001a0


	//   ....[1]....
        /*0054*/ 	.word	0x00000250


	//----- nvinfo : EIATTR_CBANK_PARAM_SIZE
	.align		4
.L_21:
        /*0058*/ 	.byte	0x03, 0x19
        /*005a*/ 	.short	0x0014


	//----- nvinfo : EIATTR_PARAM_CBANK
	.align		4
        /*005c*/ 	.byte	0x04, 0x0a
        /*005e*/ 	.short	(.L_23 - .L_22)
	.align		4
.L_22:
        /*0060*/ 	.word	index@(.nv.constant0._Z15transposeSharedPfS_i)
        /*0064*/ 	.short	0x0380
        /*0066*/ 	.short	0x0014


	//----- nvinfo : EIATTR_SW_WAR
	.align		4
.L_23:
        /*0068*/ 	.byte	0x04, 0x36
        /*006a*/ 	.short	(.L_25 - .L_24)
.L_24:
        /*006c*/ 	.word	0x00000008
.L_25:


//--------------------- .nv.info._Z14transposeNaivePfS_i --------------------------
	.section	.nv.info._Z14transposeNaivePfS_i,"",@"SHT_CUDA_INFO"
	.sectionflags	@""
	.align	4


	//----- nvinfo : EIATTR_CUDA_API_VERSION
	.align		4
        /*0000*/ 	.byte	0x04, 0x37
        /*0002*/ 	.short	(.L_27 - .L_26)
.L_26:
        /*0004*/ 	.word	0x00000082


	//----- nvinfo : EIATTR_KPARAM_INFO
	.align		4
.L_27:
        /*0008*/ 	.byte	0x04, 0x17
        /*000a*/ 	.short	(.L_29 - .L_28)
.L_28:
        /*000c*/ 	.word	0x00000000
        /*0010*/ 	.short	0x0002
        /*0012*/ 	.short	0x0010
        /*0014*/ 	.byte	0x00, 0xf0, 0x11, 0x00


	//----- nvinfo : EIATTR_KPARAM_INFO
	.align		4
.L_29:
        /*0018*/ 	.byte	0x04, 0x17
        /*001a*/ 	.short	(.L_31 - .L_30)
.L_30:
        /*001c*/ 	.word	0x00000000
        /*0020*/ 	.short	0x0001
        /*0022*/ 	.short	0x0008
        /*0024*/ 	.byte	0x00, 0xf5, 0x21, 0x00


	//----- nvinfo : EIATTR_KPARAM_INFO
	.align		4
.L_31:
        /*0028*/ 	.byte	0x04, 0x17
        /*002a*/ 	.short	(.L_33 - .L_32)
.L_32:
        /*002c*/ 	.word	0x00000000
        /*0030*/ 	.short	0x0000
        /*0032*/ 	.short	0x0000
        /*0034*/ 	.byte	0x00, 0xf5, 0x21, 0x00


	//----- nvinfo : EIATTR_SPARSE_MMA_MASK
	.align		4
.L_33:
        /*0038*/ 	.byte	0x03, 0x50
        /*003a*/ 	.short	0x0000


	//----- nvinfo : EIATTR_MAXREG_COUNT
	.align		4
        /*003c*/ 	.byte	0x03, 0x1b
        /*003e*/ 	.short	0x00ff


	//----- nvinfo : EIATTR_MERCURY_ISA_VERSION
	.align		4
        /*0040*/ 	.byte	0x03, 0x5f
        /*0042*/ 	.short	0x0101


	//----- nvinfo : EIATTR_VRC_CTA_INIT_COUNT
	.align		4
        /*0044*/ 	.byte	0x02, 0x4a
	.zero		1
	.zero		1


	//----- nvinfo : EIATTR_EXIT_INSTR_OFFSETS
	.align		4
        /*0048*/ 	.byte	0x04, 0x1c
        /*004a*/ 	.short	(.L_35 - .L_34)


	//   ....[0]....
.L_34:
        /*004c*/ 	.word	0x000000c0


	//   ....[1]....
        /*0050*/ 	.word	0x00000160


	//----- nvinfo : EIATTR_CBANK_PARAM_SIZE
	.align		4
.L_35:
        /*0054*/ 	.byte	0x03, 0x19
        /*0056*/ 	.short	0x0014


	//----- nvinfo : EIATTR_PARAM_CBANK
	.align		4
        /*0058*/ 	.byte	0x04, 0x0a
        /*005a*/ 	.short	(.L_37 - .L_36)
	.align		4
.L_36:
        /*005c*/ 	.word	index@(.nv.constant0._Z14transposeNaivePfS_i)
        /*0060*/ 	.short	0x0380
        /*0062*/ 	.short	0x0014


	//----- nvinfo : EIATTR_SW_WAR
	.align		4
.L_37:
        /*0064*/ 	.byte	0x04, 0x36
        /*0066*/ 	.short	(.L_39 - .L_38)
.L_38:
        /*0068*/ 	.word	0x00000008
.L_39:


//--------------------- .nv.callgraph             --------------------------
	.section	.nv.callgraph,"",@"SHT_CUDA_CALLGRAPH"
	.align	4
	.sectionentsize	8
	.align		4
        /*0000*/ 	.word	0x00000000
	.align		4
        /*0004*/ 	.word	0xffffffff
	.align		4
        /*0008*/ 	.word	0x00000000
	.align		4
        /*000c*/ 	.word	0xfffffffe
	.align		4
        /*0010*/ 	.word	0x00000000
	.align		4
        /*0014*/ 	.word	0xfffffffd
	.align		4
        /*0018*/ 	.word	0x00000000
	.align		4
        /*001c*/ 	.word	0xfffffffc


//--------------------- .text._Z15transposeSharedPfS_i --------------------------
	.section	.text._Z15transposeSharedPfS_i,"ax",@progbits
	.align	128
        .global         _Z15transposeSharedPfS_i
        .type           _Z15transposeSharedPfS_i,@function
        .size           _Z15transposeSharedPfS_i,(.L_x_2 - _Z15transposeSharedPfS_i)
        .other          _Z15transposeSharedPfS_i,@"STO_CUDA_ENTRY STV_DEFAULT"
_Z15transposeSharedPfS_i:
.text._Z15transposeSharedPfS_i:
[----:B------:R-:W-:Y:S01]  /*0000*/  LDC R1, c[0x0][0x37c] ;  /* 0x0000df00ff017b82 */ /* 0x000fe20000000800 */
[----:B------:R-:W0:Y:S01]  /*0010*/  S2R R7, SR_CTAID.X ;  /* 0x0000000000077919 */ /* 0x000e220000002500 */
[----:B------:R-:W1:Y:S01]  /*0020*/  LDCU UR6, c[0x0][0x390] ;  /* 0x00007200ff0677ac */ /* 0x000e620008000800 */
[----:B------:R-:W0:Y:S01]  /*0030*/  S2R R6, SR_TID.X ;  /* 0x0000000000067919 */ /* 0x000e220000002100 */
[----:B------:R-:W2:Y:S01]  /*0040*/  LDCU.64 UR4, c[0x0][0x358] ;  /* 0x00006b00ff0477ac */ /* 0x000ea20008000a00 */
[----:B------:R-:W3:Y:S01]  /*0050*/  S2R R8, SR_TID.Y ;  /* 0x0000000000087919 */ /* 0x000ee20000002200 */
[----:B------:R-:W3:Y:S01]  /*0060*/  S2R R9, SR_CTAID.Y ;  /* 0x0000000000097919 */ /* 0x000ee20000002600 */
[----:B0-----:R-:W-:Y:S02]  /*0070*/  IMAD R0, R7, 0x20, R6 ;  /* 0x0000002007007824 */ /* 0x001fe400078e0206 */
[----:B---3--:R-:W-:-:S05]  /*0080*/  IMAD R5, R9, 0x20, R8 ;  /* 0x0000002009057824 */ /* 0x008fca00078e0208 */
[----:B------:R-:W-:-:S04]  /*0090*/  VIMNMX R2, PT, PT, R0, R5, !PT ;  /* 0x0000000500027248 */ /* 0x000fc80007fe0100 */
[----:B-1----:R-:W-:-:S13]  /*00a0*/  ISETP.GE.AND P0, PT, R2, UR6, PT ;  /* 0x0000000602007c0c */ /* 0x002fda000bf06270 */
[----:B------:R-:W0:Y:S01]  /*00b0*/  @!P0 LDC.64 R2, c[0x0][0x380] ;  /* 0x0000e000ff028b82 */ /* 0x000e220000000a00 */
[----:B------:R-:W-:-:S04]  /*00c0*/  @!P0 IMAD R5, R5, UR6, R0 ;  /* 0x0000000605058c24 */ /* 0x000fc8000f8e0200 */
[----:B0-----:R-:W-:-:S06]  /*00d0*/  @!P0 IMAD.WIDE R2, R5, 0x4, R2 ;  /* 0x0000000405028825 */ /* 0x001fcc00078e0202 */
[----:B--2---:R-:W2:Y:S01]  /*00e0*/  @!P0 LDG.E R2, desc[UR4][R2.64] ;  /* 0x0000000402028981 */ /* 0x004ea2000c1e1900 */
[----:B------:R-:W-:Y:S01]  /*00f0*/  @!P0 MOV R0, 0x400 ;  /* 0x0000040000008802 */ /* 0x000fe20000000f00 */
[----:B------:R-:W-:Y:S01]  /*0100*/  IMAD R4, R9, 0x20, R6 ;  /* 0x0000002009047824 */ /* 0x000fe200078e0206 */
[----:B------:R-:W-:Y:S01]  /*0110*/  LEA R7, R7, R8, 0x5 ;  /* 0x0000000807077211 */ /* 0x000fe200078e28ff */
[----:B------:R-:W0:Y:S02]  /*0120*/  @!P0 S2R R5, SR_CgaCtaId ;  /* 0x0000000000058919 */ /* 0x000e240000008800 */
[----:B0-----:R-:W-:Y:S02]  /*0130*/  @!P0 LEA R0, R5, R0, 0x18 ;  /* 0x0000000005008211 */ /* 0x001fe400078ec0ff */
[----:B------:R-:W-:-:S03]  /*0140*/  VIMNMX R5, PT, PT, R4, R7, !PT ;  /* 0x0000000704057248 */ /* 0x000fc60007fe0100 */
[----:B------:R-:W-:Y:S01]  /*0150*/  @!P0 IMAD R0, R8, 0x84, R0 ;  /* 0x0000008408008824 */ /* 0x000fe200078e0200 */
[----:B------:R-:W-:-:S04]  /*0160*/  ISETP.GE.AND P1, PT, R5, UR6, PT ;  /* 0x0000000605007c0c */ /* 0x000fc8000bf26270 */
[----:B------:R-:W-:-:S05]  /*0170*/  @!P0 LEA R5, R6, R0, 0x2 ;  /* 0x0000000006058211 */ /* 0x000fca00078e10ff */
[----:B--2---:R0:W-:Y:S01]  /*0180*/  @!P0 STS [R5], R2 ;  /* 0x0000000205008388 */ /* 0x0041e20000000800 */
[----:B------:R-:W-:Y:S06]  /*0190*/  BAR.SYNC.DEFER_BLOCKING 0x0 ;  /* 0x0000000000007b1d */ /* 0x000fec0000010000 */
[----:B------:R-:W-:Y:S05]  /*01a0*/  @P1 EXIT ;  /* 0x000000000000194d */ /* 0x000fea0003800000 */
[----:B------:R-:W1:Y:S01]  /*01b0*/  S2R R3, SR_CgaCtaId ;  /* 0x0000000000037919 */ /* 0x000e620000008800 */
[----:B------:R-:W-:Y:S01]  /*01c0*/  MOV R0, 0x400 ;  /* 0x0000040000007802 */ /* 0x000fe20000000f00 */
[----:B------:R-:W-:-:S03]  /*01d0*/  IMAD R7, R7, UR6, R4 ;  /* 0x0000000607077c24 */ /* 0x000fc6000f8e0204 */
[----:B-1----:R-:W-:-:S05]  /*01e0*/  LEA R3, R3, R0, 0x18 ;  /* 0x0000000003037211 */ /* 0x002fca00078ec0ff */
[----:B------:R-:W-:Y:S02]  /*01f0*/  IMAD R0, R6, 0x84, R3 ;  /* 0x0000008406007824 */ /* 0x000fe400078e0203 */
[----:B0-----:R-:W0:Y:S02]  /*0200*/  LDC.64 R2, c[0x0][0x388] ;  /* 0x0000e200ff027b82 */ /* 0x001e240000000a00 */
[----:B------:R-:W-:-:S05]  /*0210*/  IMAD R0, R8, 0x4, R0 ;  /* 0x0000000408007824 */ /* 0x000fca00078e0200 */
[----:B------:R-:W1:Y:S01]  /*0220*/  LDS R5, [R0] ;  /* 0x0000000000057984 */ /* 0x000e620000000800 */
[----:B0-----:R-:W-:-:S05]  /*0230*/  IMAD.WIDE R2, R7, 0x4, R2 ;  /* 0x0000000407027825 */ /* 0x001fca00078e0202 */
[----:B-1----:R-:W-:Y:S01]  /*0240*/  STG.E desc[UR4][R2.64], R5 ;  /* 0x0000000502007986 */ /* 0x002fe2000c101904 */
[----:B------:R-:W-:Y:S05]  /*0250*/  EXIT ;  /* 0x000000000000794d */ /* 0x000fea0003800000 */
.L_x_0:
[----:B------:R-:W-:-:S00]  /*0260*/  BRA `(.L_x_0) ;  /* 0xfffffffc00fc7947 */ /* 0x000fc0000383ffff */
[----:B------:R-:W-:-:S00]  /*0270*/  NOP ;  /* 0x0000000000007918 */ /* 0x000fc00000000000 */
        /* <DEDUP_REMOVED lines=8> */
.L_x_2:


//--------------------- .text._Z14transposeNaivePfS_i --------------------------
	.section	.text._Z14transposeNaivePfS_i,"ax",@progbits
	.align	128
        .global         _Z14transposeNaivePfS_i
        .type           _Z14transposeNaivePfS_i,@function
        .size           _Z14transposeNaivePfS_i,(.L_x_3 - _Z14transposeNaivePfS_i)
        .other          _Z14transposeNaivePfS_i,@"STO_CUDA_ENTRY STV_DEFAULT"
_Z14transposeNaivePfS_i:
.text._Z14transposeNaivePfS_i:
[----:B------:R-:W-:Y:S01]  /*0000*/  LDC R1, c[0x0][0x37c] ;  /* 0x0000df00ff017b82 */ /* 0x000fe20000000800 */
[----:B------:R-:W0:Y:S07]  /*0010*/  S2R R3, SR_TID.X ;  /* 0x0000000000037919 */ /* 0x000e2e0000002100 */
[----:B------:R-:W0:Y:S01]  /*0020*/  LDC R0, c[0x0][0x360] ;  /* 0x0000d800ff007b82 */ /* 0x000e220000000800 */
[----:B------:R-:W1:Y:S01]  /*0030*/  LDCU UR6, c[0x0][0x390] ;  /* 0x00007200ff0677ac */ /* 0x000e620008000800 */
[----:B------:R-:W2:Y:S06]  /*0040*/  S2R R2, SR_TID.Y ;  /* 0x0000000000027919 */ /* 0x000eac0000002200 */
[----:B------:R-:W0:Y:S08]  /*0050*/  S2UR UR4, SR_CTAID.X ;  /* 0x00000000000479c3 */ /* 0x000e300000002500 */
[----:B------:R-:W2:Y:S08]  /*0060*/  S2UR UR5, SR_CTAID.Y ;  /* 0x00000000000579c3 */ /* 0x000eb00000002600 */
[----:B------:R-:W2:Y:S01]  /*0070*/  LDC R7, c[0x0][0x364] ;  /* 0x0000d900ff077b82 */ /* 0x000ea20000000800 */
[----:B0-----:R-:W-:-:S02]  /*0080*/  IMAD R0, R0, UR4, R3 ;  /* 0x0000000400007c24 */ /* 0x001fc4000f8e0203 */
[----:B--2---:R-:W-:-:S05]  /*0090*/  IMAD R7, R7, UR5, R2 ;  /* 0x0000000507077c24 */ /* 0x004fca000f8e0202 */
[----:B------:R-:W-:-:S04]  /*00a0*/  VIMNMX R2, PT, PT, R0, R7, !PT ;  /* 0x0000000700027248 */ /* 0x000fc80007fe0100 */
[----:B-1----:R-:W-:-:S13]  /*00b0*/  ISETP.GE.AND P0, PT, R2, UR6, PT ;  /* 0x0000000602007c0c */ /* 0x002fda000bf06270 */
[----:B------:R-:W-:Y:S05]  /*00c0*/  @P0 EXIT ;  /* 0x000000000000094d */ /* 0x000fea0003800000 */
[----:B------:R-:W0:Y:S01]  /*00d0*/  LDC.64 R2, c[0x0][0x380] ;  /* 0x0000e000ff027b82 */ /* 0x000e220000000a00 */
[----:B------:R-:W1:Y:S01]  /*00e0*/  LDCU.64 UR4, c[0x0][0x358] ;  /* 0x00006b00ff0477ac */ /* 0x000e620008000a00 */
[----:B------:R-:W-:-:S04]  /*00f0*/  IMAD R5, R7, UR6, R0 ;  /* 0x0000000607057c24 */ /* 0x000fc8000f8e0200 */
[----:B0-----:R-:W-:Y:S02]  /*0100*/  IMAD.WIDE R2, R5, 0x4, R2 ;  /* 0x0000000405027825 */ /* 0x001fe400078e0202 */
[----:B------:R-:W0:Y:S04]  /*0110*/  LDC.64 R4, c[0x0][0x388] ;  /* 0x0000e200ff047b82 */ /* 0x000e280000000a00 */
[----:B-1----:R-:W2:Y:S01]  /*0120*/  LDG.E R3, desc[UR4][R2.64] ;  /* 0x0000000402037981 */ /* 0x002ea2000c1e1900 */
[----:B------:R-:W-:-:S04]  /*0130*/  IMAD R7, R0, UR6, R7 ;  /* 0x0000000600077c24 */ /* 0x000fc8000f8e0207 */
[----:B0-----:R-:W-:-:S05]  /*0140*/  IMAD.WIDE R4, R7, 0x4, R4 ;  /* 0x0000000407047825 */ /* 0x001fca00078e0204 */
[----:B--2---:R-:W-:Y:S01]  /*0150*/  STG.E desc[UR4][R4.64], R3 ;  /* 0x0000000304007986 */ /* 0x004fe2000c101904 */
[----:B------:R-:W-:Y:S05]  /*0160*/  EXIT ;  /* 0x000000000000794d */ /* 0x000fea0003800000 */
.L_x_1:
        /* <DEDUP_REMOVED lines=9> */
.L_x_3:


//--------------------- .nv.shared._Z15transposeSharedPfS_i --------------------------
	.section	.nv.shared._Z15transposeSharedPfS_i,"aw",@nobits
	.sectionflags	@""
	.align	4
.nv.shared._Z15transposeSharedPfS_i:
	.zero		5248


//--------------------- .nv.shared.reserved.0     --------------------------
	.section	.nv.shared.reserved.0,"aw",@nobits
	.weak		__nv_reservedSMEM_offset_0_alias
	.size		__nv_reservedSMEM_offset_0_alias, 0, 64
	.other		__nv_reservedSMEM_offset_0_alias,@"STO_CUDA_RESERVED_SHARED STV_DEFAULT"
__nv_reservedSMEM_offset_0_alias:
	.zero		0
	.zero		64


//--------------------- .nv.constant0._Z15transposeSharedPfS_i --------------------------
	.section	.nv.constant0._Z15transposeSharedPfS_i,"a",@progbits
	.sectionflags	@""
	.align	4
.nv.constant0._Z15transposeSharedPfS_i:
	.zero		916


//--------------------- .nv.constant0._Z14transposeNaivePfS_i --------------------------
	.section	.nv.constant0._Z14transposeNaivePfS_i,"a",@progbits
	.sectionflags	@""
	.align	4
.nv.constant0._Z14transposeNaivePfS_i:
	.zero		916


//--------------------- SYMBOLS --------------------------

	.type		.nv.reservedSmem.offset0,@object
	.size		.nv.reservedSmem.offset0,0x4
	.type		.nv.reservedSmem.cap,@object
	.size		.nv.reservedSmem.cap,0x4
